	.headerflags	@"EF_CUDA_TEXMODE_UNIFIED EF_CUDA_64BIT_ADDRESS EF_CUDA_ACCELERATORS EF_CUDA_SM90 EF_CUDA_VIRTUAL_SM(EF_CUDA_SM90)"
	.elftype	@"ET_EXEC"


//--------------------- .nv.info                  --------------------------
	.section	.nv.info,"",@"SHT_CUDA_INFO"
	.align	4


	//----- nvinfo : EIATTR_REGCOUNT
	.align		4
        /*0000*/ 	.byte	0x04, 0x2f
        /*0002*/ 	.short	(.L_1 - .L_0)
	.align		4
.L_0:
        /*0004*/ 	.word	index@(triton_poi_fused_sub_1)
        /*0008*/ 	.word	0x0000000a


	//----- nvinfo : EIATTR_MIN_STACK_SIZE
	.align		4
.L_1:
        /*000c*/ 	.byte	0x04, 0x12
        /*000e*/ 	.short	(.L_3 - .L_2)
	.align		4
.L_2:
        /*0010*/ 	.word	index@(triton_poi_fused_sub_1)
        /*0014*/ 	.word	0x00000000


	//----- nvinfo : EIATTR_FRAME_SIZE
	.align		4
.L_3:
        /*0018*/ 	.byte	0x04, 0x11
        /*001a*/ 	.short	(.L_5 - .L_4)
	.align		4
.L_4:
        /*001c*/ 	.word	index@(triton_poi_fused_sub_1)
        /*0020*/ 	.word	0x00000000


	//----- nvinfo : EIATTR_MIN_STACK_SIZE
	.align		4
.L_5:
        /*0024*/ 	.byte	0x04, 0x12
        /*0026*/ 	.short	(.L_7 - .L_6)
	.align		4
.L_6:
        /*0028*/ 	.word	index@(triton_poi_fused_sub_1)
        /*002c*/ 	.word	0x00000000
.L_7:


//--------------------- .nv.info.triton_poi_fused_sub_1 --------------------------
	.section	.nv.info.triton_poi_fused_sub_1,"",@"SHT_CUDA_INFO"
	.sectionflags	@""
	.align	4


	//----- nvinfo : EIATTR_CUDA_API_VERSION
	.align		4
        /*0000*/ 	.byte	0x04, 0x37
        /*0002*/ 	.short	(.L_9 - .L_8)
.L_8:
        /*0004*/ 	.word	0x0000007c


	//----- nvinfo : EIATTR_KPARAM_INFO
	.align		4
.L_9:
        /*0008*/ 	.byte	0x04, 0x17
        /*000a*/ 	.short	(.L_11 - .L_10)
.L_10:
        /*000c*/ 	.word	0x00000000
        /*0010*/ 	.short	0x0002
        /*0012*/ 	.short	0x0010
        /*0014*/ 	.byte	0x00, 0xf0, 0x11, 0x00


	//----- nvinfo : EIATTR_KPARAM_INFO
	.align		4
.L_11:
        /*0018*/ 	.byte	0x04, 0x17
        /*001a*/ 	.short	(.L_13 - .L_12)
.L_12:
        /*001c*/ 	.word	0x00000000
        /*0020*/ 	.short	0x0001
        /*0022*/ 	.short	0x0008
        /*0024*/ 	.byte	0x00, 0xf4, 0x21, 0x00


	//----- nvinfo : EIATTR_KPARAM_INFO
	.align		4
.L_13:
        /*0028*/ 	.byte	0x04, 0x17
        /*002a*/ 	.short	(.L_15 - .L_14)
.L_14:
        /*002c*/ 	.word	0x00000000
        /*0030*/ 	.short	0x0000
        /*0032*/ 	.short	0x0000
        /*0034*/ 	.byte	0x00, 0xf4, 0x21, 0x00


	//----- nvinfo : EIATTR_SPARSE_MMA_MASK
	.align		4
.L_15:
        /*0038*/ 	.byte	0x03, 0x50
        /*003a*/ 	.short	0x0000


	//----- nvinfo : EIATTR_MAXREG_COUNT
	.align		4
        /*003c*/ 	.byte	0x03, 0x1b
        /*003e*/ 	.short	0x00ff


	//----- nvinfo : EIATTR_EXIT_INSTR_OFFSETS
	.align		4
        /*0040*/ 	.byte	0x04, 0x1c
        /*0042*/ 	.short	(.L_17 - .L_16)


	//   ....[0]....
.L_16:
        /*0044*/ 	.word	0x00000110


	//   ....[1]....
        /*0048*/ 	.word	0x00000150


	//----- nvinfo : EIATTR_REQNTID
	.align		4
.L_17:
        /*004c*/ 	.byte	0x04, 0x10
        /*004e*/ 	.short	(.L_19 - .L_18)
.L_18:
        /*0050*/ 	.word	0x00000080
        /*0054*/ 	.word	0x00000001
        /*0058*/ 	.word	0x00000001


	//----- nvinfo : EIATTR_CRS_STACK_SIZE
	.align		4
.L_19:
        /*005c*/ 	.byte	0x04, 0x1e
        /*005e*/ 	.short	(.L_21 - .L_20)
.L_20:
        /*0060*/ 	.word	0x00000000


	//----- nvinfo : EIATTR_CBANK_PARAM_SIZE
	.align		4
.L_21:
        /*0064*/ 	.byte	0x03, 0x19
        /*0066*/ 	.short	0x0014


	//----- nvinfo : EIATTR_PARAM_CBANK
	.align		4
        /*0068*/ 	.byte	0x04, 0x0a
        /*006a*/ 	.short	(.L_23 - .L_22)
	.align		4
.L_22:
        /*006c*/ 	.word	index@(.nv.constant0.triton_poi_fused_sub_1)
        /*0070*/ 	.short	0x0210
        /*0072*/ 	.short	0x0014


	//----- nvinfo : EIATTR_SW_WAR
	.align		4
.L_23:
        /*0074*/ 	.byte	0x04, 0x36
        /*0076*/ 	.short	(.L_25 - .L_24)
.L_24:
        /*0078*/ 	.word	0x00000008
.L_25:


//--------------------- .nv.callgraph             --------------------------
	.section	.nv.callgraph,"",@"SHT_CUDA_CALLGRAPH"
	.align	4
	.sectionentsize	8
	.align		4
        /*0000*/ 	.word	0x00000000
	.align		4
        /*0004*/ 	.word	0xffffffff
	.align		4
        /*0008*/ 	.word	0x00000000
	.align		4
        /*000c*/ 	.word	0xfffffffe
	.align		4
        /*0010*/ 	.word	0x00000000
	.align		4
        /*0014*/ 	.word	0xfffffffd
	.align		4
        /*0018*/ 	.word	0x00000000
	.align		4
        /*001c*/ 	.word	0xfffffffc


//--------------------- .text.triton_poi_fused_sub_1 --------------------------
	.section	.text.triton_poi_fused_sub_1,"ax",@progbits
	.align	128
        .global         triton_poi_fused_sub_1
        .type           triton_poi_fused_sub_1,@function
        .size           triton_poi_fused_sub_1,(.L_x_3 - triton_poi_fused_sub_1)
        .other          triton_poi_fused_sub_1,@"STO_CUDA_ENTRY STV_DEFAULT"
triton_poi_fused_sub_1:
.text.triton_poi_fused_sub_1:
[----:B------:R-:W0:Y:S02]  /*0000*/  LDC R1, c[0x0][0x28] ;  /* 0x00000a00ff017b82 */ /* 0x000e240000000800 */
[----:B------:R-:W1:Y:S01]  /*0010*/  S2R R0, SR_TID.X ;  /* 0x0000000000007919 */ /* 0x000e620000002100 */
[----:B------:R-:W2:Y:S01]  /*0020*/  LDC.64 R4, c[0x0][0x218] ;  /* 0x00008600ff047b82 */ /* 0x000ea20000000a00 */
[----:B------:R-:W-:Y:S01]  /*0030*/  ULDC.64 UR4, c[0x0][0x208] ;  /* 0x0000820000047ab9 */ /* 0x000fe20000000a00 */
[----:B------:R-:W-:Y:S01]  /*0040*/  BSSY B0, `(.L_x_0) ;  /* 0x000000c000007945 */ /* 0x000fe20003800000 */
[----:B------:R-:W3:Y:S01]  /*0050*/  S2R R7, SR_CTAID.X ;  /* 0x0000000000077919 */ /* 0x000ee20000002500 */
[----:B------:R-:W-:Y:S02]  /*0060*/  CS2R R2, SRZ ;  /* 0x0000000000027805 */ /* 0x000fe4000001ff00 */
[----:B-1----:R-:W-:-:S04]  /*0070*/  SHF.L.U32 R0, R0, 0x1, RZ ;  /* 0x0000000100007819 */ /* 0x002fc800000006ff */
[----:B------:R-:W-:-:S04]  /*0080*/  LOP3.LUT R0, R0, 0xfe, RZ, 0xc0, !PT ;  /* 0x000000fe00007812 */ /* 0x000fc800078ec0ff */
[----:B---3--:R-:W-:-:S04]  /*0090*/  LEA R7, R7, R0, 0x8 ;  /* 0x0000000007077211 */ /* 0x008fc800078e40ff */
[C---:B------:R-:W-:Y:S01]  /*00a0*/  ISETP.GE.AND P0, PT, R7.reuse, 0x100, PT ;  /* 0x000001000700780c */ /* 0x040fe20003f06270 */
[----:B--2---:R-:W-:-:S12]  /*00b0*/  IMAD.WIDE R4, R7, 0x4, R4 ;  /* 0x0000000407047825 */ /* 0x004fd800078e0204 */
[----:B------:R-:W-:Y:S05]  /*00c0*/  @P0 BRA `(.L_x_1) ;  /* 0x00000000000c0947 */ /* 0x000fea0003800000 */
[----:B------:R-:W1:Y:S02]  /*00d0*/  LDC.64 R2, c[0x0][0x210] ;  /* 0x00008400ff027b82 */ /* 0x000e640000000a00 */
[----:B-1----:R-:W-:-:S06]  /*00e0*/  IMAD.WIDE R2, R7, 0x4, R2 ;  /* 0x0000000407027825 */ /* 0x002fcc00078e0202 */
[----:B------:R-:W5:Y:S02]  /*00f0*/  LDG.E.64 R2, desc[UR4][R2.64] ;  /* 0x0000000402027981 */ /* 0x000f64000c1e1b00 */
.L_x_1:
[----:B------:R-:W-:Y:S05]  /*0100*/  BSYNC B0 ;  /* 0x0000000000007941 */ /* 0x000fea0003800000 */
.L_x_0:
[----:B------:R-:W-:Y:S05]  /*0110*/  @P0 EXIT ;  /* 0x000000000000094d */ /* 0x000fea0003800000 */
[----:B-----5:R-:W-:Y:S01]  /*0120*/  FADD R2, R2, 0.5 ;  /* 0x3f00000002027421 */ /* 0x020fe20000000000 */
[----:B------:R-:W-:-:S05]  /*0130*/  FADD R3, R3, 0.5 ;  /* 0x3f00000003037421 */ /* 0x000fca0000000000 */
[----:B------:R-:W-:Y:S01]  /*0140*/  STG.E.64 desc[UR4][R4.64], R2 ;  /* 0x0000000204007986 */ /* 0x000fe2000c101b04 */
[----:B------:R-:W-:Y:S05]  /*0150*/  EXIT ;  /* 0x000000000000794d */ /* 0x000fea0003800000 */
.L_x_2:
[----:B------:R-:W-:-:S00]  /*0160*/  BRA `(.L_x_2) ;  /* 0xfffffffc00fc7947 */ /* 0x000fc0000383ffff */
[----:B------:R-:W-:-:S00]  /*0170*/  NOP ;  /* 0x0000000000007918 */ /* 0x000fc00000000000 */
        /* <DEDUP_REMOVED lines=8> */
.L_x_3:


//--------------------- .nv.constant0.triton_poi_fused_sub_1 --------------------------
	.section	.nv.constant0.triton_poi_fused_sub_1,"a",@progbits
	.sectionflags	@""
	.align	4
.nv.constant0.triton_poi_fused_sub_1:
	.zero		548
